	.headerflags	@"EF_CUDA_TEXMODE_UNIFIED EF_CUDA_64BIT_ADDRESS EF_CUDA_ACCELERATORS EF_CUDA_SM90 EF_CUDA_VIRTUAL_SM(EF_CUDA_SM90)"
	.elftype	@"ET_EXEC"


//--------------------- .nv.info                  --------------------------
	.section	.nv.info,"",@"SHT_CUDA_INFO"
	.align	4


	//----- nvinfo : EIATTR_REGCOUNT
	.align		4
        /*0000*/ 	.byte	0x04, 0x2f
        /*0002*/ 	.short	(.L_3 - .L_2)
	.align		4
.L_2:
        /*0004*/ 	.word	index@(triton_poi_fused__native_batch_norm_legit_no_training_hardtanh_35)
        /*0008*/ 	.word	0x0000001e


	//----- nvinfo : EIATTR_MIN_STACK_SIZE
	.align		4
.L_3:
        /*000c*/ 	.byte	0x04, 0x12
        /*000e*/ 	.short	(.L_5 - .L_4)
	.align		4
.L_4:
        /*0010*/ 	.word	index@(triton_poi_fused__native_batch_norm_legit_no_training_hardtanh_35)
        /*0014*/ 	.word	0x00000000


	//----- nvinfo : EIATTR_FRAME_SIZE
	.align		4
.L_5:
        /*0018*/ 	.byte	0x04, 0x11
        /*001a*/ 	.short	(.L_7 - .L_6)
	.align		4
.L_6:
        /*001c*/ 	.word	index@(triton_poi_fused__native_batch_norm_legit_no_training_hardtanh_35)
        /*0020*/ 	.word	0x00000000


	//----- nvinfo : EIATTR_MIN_STACK_SIZE
	.align		4
.L_7:
        /*0024*/ 	.byte	0x04, 0x12
        /*0026*/ 	.short	(.L_9 - .L_8)
	.align		4
.L_8:
        /*0028*/ 	.word	index@(triton_poi_fused__native_batch_norm_legit_no_training_hardtanh_35)
        /*002c*/ 	.word	0x00000000
.L_9:


//--------------------- .nv.info.triton_poi_fused__native_batch_norm_legit_no_training_hardtanh_35 --------------------------
	.section	.nv.info.triton_poi_fused__native_batch_norm_legit_no_training_hardtanh_35,"",@"SHT_CUDA_INFO"
	.sectionflags	@""
	.align	4


	//----- nvinfo : EIATTR_CUDA_API_VERSION
	.align		4
        /*0000*/ 	.byte	0x04, 0x37
        /*0002*/ 	.short	(.L_11 - .L_10)
.L_10:
        /*0004*/ 	.word	0x0000007c


	//----- nvinfo : EIATTR_KPARAM_INFO
	.align		4
.L_11:
        /*0008*/ 	.byte	0x04, 0x17
        /*000a*/ 	.short	(.L_13 - .L_12)
.L_12:
        /*000c*/ 	.word	0x00000000
        /*0010*/ 	.short	0x0006
        /*0012*/ 	.short	0x0030
        /*0014*/ 	.byte	0x00, 0xf0, 0x11, 0x00


	//----- nvinfo : EIATTR_KPARAM_INFO
	.align		4
.L_13:
        /*0018*/ 	.byte	0x04, 0x17
        /*001a*/ 	.short	(.L_15 - .L_14)
.L_14:
        /*001c*/ 	.word	0x00000000
        /*0020*/ 	.short	0x0005
        /*0022*/ 	.short	0x0028
        /*0024*/ 	.byte	0x00, 0xf4, 0x21, 0x00


	//----- nvinfo : EIATTR_KPARAM_INFO
	.align		4
.L_15:
        /*0028*/ 	.byte	0x04, 0x17
        /*002a*/ 	.short	(.L_17 - .L_16)
.L_16:
        /*002c*/ 	.word	0x00000000
        /*0030*/ 	.short	0x0004
        /*0032*/ 	.short	0x0020
        /*0034*/ 	.byte	0x00, 0xf4, 0x21, 0x00


	//----- nvinfo : EIATTR_KPARAM_INFO
	.align		4
.L_17:
        /*0038*/ 	.byte	0x04, 0x17
        /*003a*/ 	.short	(.L_19 - .L_18)
.L_18:
        /*003c*/ 	.word	0x00000000
        /*0040*/ 	.short	0x0003
        /*0042*/ 	.short	0x0018
        /*0044*/ 	.byte	0x00, 0xf4, 0x21, 0x00


	//----- nvinfo : EIATTR_KPARAM_INFO
	.align		4
.L_19:
        /*0048*/ 	.byte	0x04, 0x17
        /*004a*/ 	.short	(.L_21 - .L_20)
.L_20:
        /*004c*/ 	.word	0x00000000
        /*0050*/ 	.short	0x0002
        /*0052*/ 	.short	0x0010
        /*0054*/ 	.byte	0x00, 0xf4, 0x21, 0x00


	//----- nvinfo : EIATTR_KPARAM_INFO
	.align		4
.L_21:
        /*0058*/ 	.byte	0x04, 0x17
        /*005a*/ 	.short	(.L_23 - .L_22)
.L_22:
        /*005c*/ 	.word	0x00000000
        /*0060*/ 	.short	0x0001
        /*0062*/ 	.short	0x0008
        /*0064*/ 	.byte	0x00, 0xf4, 0x21, 0x00


	//----- nvinfo : EIATTR_KPARAM_INFO
	.align		4
.L_23:
        /*0068*/ 	.byte	0x04, 0x17
        /*006a*/ 	.short	(.L_25 - .L_24)
.L_24:
        /*006c*/ 	.word	0x00000000
        /*0070*/ 	.short	0x0000
        /*0072*/ 	.short	0x0000
        /*0074*/ 	.byte	0x00, 0xf4, 0x21, 0x00


	//----- nvinfo : EIATTR_SPARSE_MMA_MASK
	.align		4
.L_25:
        /*0078*/ 	.byte	0x03, 0x50
        /*007a*/ 	.short	0x0000


	//----- nvinfo : EIATTR_MAXREG_COUNT
	.align		4
        /*007c*/ 	.byte	0x03, 0x1b
        /*007e*/ 	.short	0x00ff


	//----- nvinfo : EIATTR_EXIT_INSTR_OFFSETS
	.align		4
        /*0080*/ 	.byte	0x04, 0x1c
        /*0082*/ 	.short	(.L_27 - .L_26)


	//   ....[0]....
.L_26:
        /*0084*/ 	.word	0x00000840


	//----- nvinfo : EIATTR_REQNTID
	.align		4
.L_27:
        /*0088*/ 	.byte	0x04, 0x10
        /*008a*/ 	.short	(.L_29 - .L_28)
.L_28:
        /*008c*/ 	.word	0x00000080
        /*0090*/ 	.word	0x00000001
        /*0094*/ 	.word	0x00000001


	//----- nvinfo : EIATTR_CBANK_PARAM_SIZE
	.align		4
.L_29:
        /*0098*/ 	.byte	0x03, 0x19
        /*009a*/ 	.short	0x0034


	//----- nvinfo : EIATTR_PARAM_CBANK
	.align		4
        /*009c*/ 	.byte	0x04, 0x0a
        /*009e*/ 	.short	(.L_31 - .L_30)
	.align		4
.L_30:
        /*00a0*/ 	.word	index@(.nv.constant0.triton_poi_fused__native_batch_norm_legit_no_training_hardtanh_35)
        /*00a4*/ 	.short	0x0210
        /*00a6*/ 	.short	0x0034


	//----- nvinfo : EIATTR_SW_WAR
	.align		4
.L_31:
        /*00a8*/ 	.byte	0x04, 0x36
        /*00aa*/ 	.short	(.L_33 - .L_32)
.L_32:
        /*00ac*/ 	.word	0x00000008
.L_33:


//--------------------- .nv.callgraph             --------------------------
	.section	.nv.callgraph,"",@"SHT_CUDA_CALLGRAPH"
	.align	4
	.sectionentsize	8
	.align		4
        /*0000*/ 	.word	0x00000000
	.align		4
        /*0004*/ 	.word	0xffffffff
	.align		4
        /*0008*/ 	.word	0x00000000
	.align		4
        /*000c*/ 	.word	0xfffffffe
	.align		4
        /*0010*/ 	.word	0x00000000
	.align		4
        /*0014*/ 	.word	0xfffffffd
	.align		4
        /*0018*/ 	.word	0x00000000
	.align		4
        /*001c*/ 	.word	0xfffffffc


//--------------------- .nv.constant4             --------------------------
	.section	.nv.constant4,"a",@progbits
	.align	8
	.align		8
.nv.constant4:
        /*0000*/ 	.dword	_$_str
	.align		8
        /*0008*/ 	.dword	_$_str_$_2


//--------------------- .text.triton_poi_fused__native_batch_norm_legit_no_training_hardtanh_35 --------------------------
	.section	.text.triton_poi_fused__native_batch_norm_legit_no_training_hardtanh_35,"ax",@progbits
	.align	128
        .global         triton_poi_fused__native_batch_norm_legit_no_training_hardtanh_35
        .type           triton_poi_fused__native_batch_norm_legit_no_training_hardtanh_35,@function
        .size           triton_poi_fused__native_batch_norm_legit_no_training_hardtanh_35,(.L_x_1 - triton_poi_fused__native_batch_norm_legit_no_training_hardtanh_35)
        .other          triton_poi_fused__native_batch_norm_legit_no_training_hardtanh_35,@"STO_CUDA_ENTRY STV_DEFAULT"
triton_poi_fused__native_batch_norm_legit_no_training_hardtanh_35:
.text.triton_poi_fused__native_batch_norm_legit_no_training_hardtanh_35:
[----:B------:R-:W-:Y:S01]  /*0000*/  LDC R1, c[0x0][0x28] ;  /* 0x00000a00ff017b82 */ /* 0x000fe20000000800 */
[----:B------:R-:W1:Y:S01]  /*0010*/  S2R R0, SR_TID.X ;  /* 0x0000000000007919 */ /* 0x000e620000002100 */
[----:B------:R-:W-:-:S06]  /*0020*/  ULDC.64 UR4, c[0x0][0x208] ;  /* 0x0000820000047ab9 */ /* 0x000fcc0000000a00 */
[----:B------:R-:W2:Y:S01]  /*0030*/  LDC.64 R16, c[0x0][0x218] ;  /* 0x00008600ff107b82 */ /* 0x000ea20000000a00 */
[----:B------:R-:W3:Y:S07]  /*0040*/  S2R R3, SR_CTAID.X ;  /* 0x0000000000037919 */ /* 0x000eee0000002500 */
[----:B------:R-:W4:Y:S08]  /*0050*/  LDC.64 R14, c[0x0][0x210] ;  /* 0x00008400ff0e7b82 */ /* 0x000f300000000a00 */
[----:B------:R-:W5:Y:S01]  /*0060*/  LDC.64 R12, c[0x0][0x230] ;  /* 0x00008c00ff0c7b82 */ /* 0x000f620000000a00 */
[----:B-1----:R-:W-:Y:S01]  /*0070*/  IMAD.SHL.U32 R0, R0, 0x4, RZ ;  /* 0x0000000400007824 */ /* 0x002fe200078e00ff */
[----:B---3--:R-:W-:-:S04]  /*0080*/  SHF.R.S32.HI R5, RZ, 0x15, R3 ;  /* 0x00000015ff057819 */ /* 0x008fc80000011403 */
[----:B------:R-:W-:Y:S02]  /*0090*/  LOP3.LUT R0, R0, 0x1fc, RZ, 0xc0, !PT ;  /* 0x000001fc00007812 */ /* 0x000fe400078ec0ff */
[----:B------:R-:W-:-:S03]  /*00a0*/  SGXT R5, R5, 0x1 ;  /* 0x000000010505781a */ /* 0x000fc60000000200 */
[----:B------:R-:W-:Y:S02]  /*00b0*/  IMAD R20, R3, 0x400, R0 ;  /* 0x0000040003147824 */ /* 0x000fe400078e0200 */
[----:B------:R-:W1:Y:S03]  /*00c0*/  LDC.64 R2, c[0x0][0x220] ;  /* 0x00008800ff027b82 */ /* 0x000e660000000a00 */
[----:B------:R-:W-:-:S04]  /*00d0*/  LEA.HI R5, R5, R20, RZ, 0xa ;  /* 0x0000001405057211 */ /* 0x000fc800078f50ff */
[----:B------:R-:W-:Y:S01]  /*00e0*/  SHF.R.S32.HI R23, RZ, 0xa, R5 ;  /* 0x0000000aff177819 */ /* 0x000fe20000011405 */
[----:B------:R-:W-:-:S03]  /*00f0*/  VIADD R5, R5, 0x200 ;  /* 0x0000020005057836 */ /* 0x000fc60000000000 */
[----:B------:R-:W-:Y:S02]  /*0100*/  LEA.HI R0, R23, R23, RZ, 0x6 ;  /* 0x0000001717007211 */ /* 0x000fe400078f30ff */
[----:B------:R-:W-:Y:S02]  /*0110*/  SHF.R.S32.HI R5, RZ, 0xa, R5 ;  /* 0x0000000aff057819 */ /* 0x000fe40000011405 */
[----:B------:R-:W-:Y:S02]  /*0120*/  LOP3.LUT R0, R0, 0xffffffc0, RZ, 0xc0, !PT ;  /* 0xffffffc000007812 */ /* 0x000fe400078ec0ff */
[----:B------:R-:W-:-:S03]  /*0130*/  LEA.HI R4, R5, R5, RZ, 0x6 ;  /* 0x0000000505047211 */ /* 0x000fc600078f30ff */
[----:B------:R-:W-:Y:S01]  /*0140*/  IMAD.IADD R23, R23, 0x1, -R0 ;  /* 0x0000000117177824 */ /* 0x000fe200078e0a00 */
[----:B------:R-:W-:-:S03]  /*0150*/  LOP3.LUT R4, R4, 0xffffffc0, RZ, 0xc0, !PT ;  /* 0xffffffc004047812 */ /* 0x000fc600078ec0ff */
[----:B-1----:R-:W-:-:S04]  /*0160*/  IMAD.WIDE R8, R23, 0x4, R2 ;  /* 0x0000000417087825 */ /* 0x002fc800078e0202 */
[----:B------:R-:W-:Y:S01]  /*0170*/  IMAD.IADD R19, R5, 0x1, -R4 ;  /* 0x0000000105137824 */ /* 0x000fe200078e0a04 */
[----:B------:R-:W3:Y:S03]  /*0180*/  LDG.E.EL R0, desc[UR4][R8.64] ;  /* 0x0000000408007981 */ /* 0x000ee6000c2e1900 */
[----:B------:R-:W-:Y:S02]  /*0190*/  IMAD.WIDE R10, R19, 0x4, R2 ;  /* 0x00000004130a7825 */ /* 0x000fe400078e0202 */
[----:B------:R-:W1:Y:S03]  /*01a0*/  LDC.64 R2, c[0x0][0x228] ;  /* 0x00008a00ff027b82 */ /* 0x000e660000000a00 */
[----:B------:R-:W3:Y:S01]  /*01b0*/  LDG.E.EL R18, desc[UR4][R10.64] ;  /* 0x000000040a127981 */ /* 0x000ee2000c2e1900 */
[----:B--2---:R-:W-:-:S04]  /*01c0*/  IMAD.WIDE R26, R23, 0x4, R16 ;  /* 0x00000004171a7825 */ /* 0x004fc800078e0210 */
[----:B----4-:R-:W-:Y:S01]  /*01d0*/  IMAD.WIDE R14, R20, 0x4, R14 ;  /* 0x00000004140e7825 */ /* 0x010fe200078e020e */
[----:B------:R-:W2:Y:S04]  /*01e0*/  LDG.E.EL R21, desc[UR4][R26.64] ;  /* 0x000000041a157981 */ /* 0x000ea8000c2e1900 */
[----:B------:R-:W2:Y:S01]  /*01f0*/  LDG.E.128 R4, desc[UR4][R14.64] ;  /* 0x000000040e047981 */ /* 0x000ea2000c1e1d00 */
[----:B------:R-:W-:-:S03]  /*0200*/  IMAD.WIDE R16, R19, 0x4, R16 ;  /* 0x0000000413107825 */ /* 0x000fc600078e0210 */
[----:B------:R-:W4:Y:S04]  /*0210*/  LDG.E.128 R8, desc[UR4][R14.64+0x800] ;  /* 0x000800040e087981 */ /* 0x000f28000c1e1d00 */
[----:B------:R-:W4:Y:S01]  /*0220*/  LDG.E.EL R16, desc[UR4][R16.64] ;  /* 0x0000000410107981 */ /* 0x000f22000c2e1900 */
[----:B01----:R-:W-:-:S04]  /*0230*/  IMAD.WIDE R24, R23, 0x4, R2 ;  /* 0x0000000417187825 */ /* 0x003fc800078e0202 */
[----:B-----5:R-:W-:Y:S02]  /*0240*/  IMAD.WIDE R22, R23, 0x4, R12 ;  /* 0x0000000417167825 */ /* 0x020fe400078e020c */
[----:B------:R-:W5:Y:S04]  /*0250*/  LDG.E.EL R24, desc[UR4][R24.64] ;  /* 0x0000000418187981 */ /* 0x000f68000c2e1900 */
[----:B------:R-:W5:Y:S01]  /*0260*/  LDG.E.EL R23, desc[UR4][R22.64] ;  /* 0x0000000416177981 */ /* 0x000f62000c2e1900 */
[----:B------:R-:W-:-:S04]  /*0270*/  IMAD.WIDE R2, R19, 0x4, R2 ;  /* 0x0000000413027825 */ /* 0x000fc800078e0202 */
[----:B------:R-:W-:Y:S02]  /*0280*/  IMAD.WIDE R12, R19, 0x4, R12 ;  /* 0x00000004130c7825 */ /* 0x000fe400078e020c */
[----:B------:R-:W4:Y:S04]  /*0290*/  LDG.E.EL R2, desc[UR4][R2.64] ;  /* 0x0000000402027981 */ /* 0x000f28000c2e1900 */
[----:B------:R0:W4:Y:S02]  /*02a0*/  LDG.E.EL R13, desc[UR4][R12.64] ;  /* 0x000000040c0d7981 */ /* 0x000124000c2e1900 */
[----:B0-----:R-:W-:Y:S02]  /*02b0*/  IMAD.MOV.U32 R12, RZ, RZ, 0x3e800000 ;  /* 0x3e800000ff0c7424 */ /* 0x001fe400078e00ff */
[----:B---3--:R-:W-:-:S04]  /*02c0*/  FADD R0, R0, 9.9999997473787516356e-06 ;  /* 0x3727c5ac00007421 */ /* 0x008fc80000000000 */
[----:B------:R-:W0:Y:S01]  /*02d0*/  MUFU.SQRT R19, R0 ;  /* 0x0000000000137308 */ /* 0x000e220000002000 */
[----:B------:R-:W-:-:S07]  /*02e0*/  FADD R18, R18, 9.9999997473787516356e-06 ;  /* 0x3727c5ac12127421 */ /* 0x000fce0000000000 */
[----:B------:R-:W1:Y:S01]  /*02f0*/  MUFU.SQRT R25, R18 ;  /* 0x0000001200197308 */ /* 0x000e620000002000 */
[C---:B0-----:R-:W-:Y:S02]  /*0300*/  FSETP.GT.AND P0, PT, R19.reuse, 8.50705917302346158658e+37, PT ;  /* 0x7e8000001300780b */ /* 0x041fe40003f04000 */
[----:B------:R-:W-:Y:S02]  /*0310*/  FSETP.GEU.AND P2, PT, R19, 1.175494350822287508e-38, PT ;  /* 0x008000001300780b */ /* 0x000fe40003f4e000 */
[C---:B-1----:R-:W-:Y:S02]  /*0320*/  FSETP.GT.AND P1, PT, R25.reuse, 8.50705917302346158658e+37, PT ;  /* 0x7e8000001900780b */ /* 0x042fe40003f24000 */
[----:B------:R-:W-:-:S07]  /*0330*/  FSETP.GEU.AND P3, PT, R25, 1.175494350822287508e-38, PT ;  /* 0x008000001900780b */ /* 0x000fce0003f6e000 */
[----:B------:R-:W-:-:S04]  /*0340*/  @P0 FMUL R19, R19, 0.25 ;  /* 0x3e80000013130820 */ /* 0x000fc80000400000 */
[----:B------:R-:W-:Y:S01]  /*0350*/  @!P2 FMUL R19, R19, 16777216 ;  /* 0x4b8000001313a820 */ /* 0x000fe20000400000 */
[----:B------:R-:W-:-:S05]  /*0360*/  @P1 FMUL R25, R25, 0.25 ;  /* 0x3e80000019191820 */ /* 0x000fca0000400000 */
[----:B------:R-:W0:Y:S01]  /*0370*/  MUFU.RCP R19, R19 ;  /* 0x0000001300137308 */ /* 0x000e220000001000 */
[----:B------:R-:W-:Y:S01]  /*0380*/  @!P3 FMUL R25, R25, 16777216 ;  /* 0x4b8000001919b820 */ /* 0x000fe20000400000 */
[----:B------:R-:W-:-:S06]  /*0390*/  FSEL R0, R12, 1, P0 ;  /* 0x3f8000000c007808 */ /* 0x000fcc0000000000 */
[----:B------:R-:W1:Y:S01]  /*03a0*/  MUFU.RCP R25, R25 ;  /* 0x0000001900197308 */ /* 0x000e620000001000 */
[----:B------:R-:W-:Y:S01]  /*03b0*/  FSEL R12, R12, 1, P1 ;  /* 0x3f8000000c0c7808 */ /* 0x000fe20000800000 */
[----:B------:R-:W-:Y:S01]  /*03c0*/  @!P2 FMUL R0, R0, 16777216 ;  /* 0x4b8000000000a820 */ /* 0x000fe20000400000 */
[--C-:B--2---:R-:W-:Y:S01]  /*03d0*/  FADD R14, R7, -R21.reuse ;  /* 0x80000015070e7221 */ /* 0x104fe20000000000 */
[--C-:B------:R-:W-:Y:S02]  /*03e0*/  FADD R6, R6, -R21.reuse ;  /* 0x8000001506067221 */ /* 0x100fe40000000000 */
[----:B------:R-:W-:Y:S01]  /*03f0*/  @!P3 FMUL R12, R12, 16777216 ;  /* 0x4b8000000c0cb820 */ /* 0x000fe20000400000 */
[----:B0-----:R-:W-:Y:S01]  /*0400*/  FMUL R3, R19, R0 ;  /* 0x0000000013037220 */ /* 0x001fe20000400000 */
[----:B------:R-:W-:-:S03]  /*0410*/  FADD R4, R4, -R21 ;  /* 0x8000001504047221 */ /* 0x000fc60000000000 */
[C---:B------:R-:W-:Y:S01]  /*0420*/  FMUL R14, R3.reuse, R14 ;  /* 0x0000000e030e7220 */ /* 0x040fe20000400000 */
[----:B------:R-:W-:Y:S01]  /*0430*/  FMUL R6, R3, R6 ;  /* 0x0000000603067220 */ /* 0x000fe20000400000 */
[----:B-1----:R-:W-:Y:S01]  /*0440*/  FMUL R0, R25, R12 ;  /* 0x0000000c19007220 */ /* 0x002fe20000400000 */
[----:B------:R-:W-:Y:S01]  /*0450*/  FADD R12, R5, -R21 ;  /* 0x80000015050c7221 */ /* 0x000fe20000000000 */
[C-C-:B-----5:R-:W-:Y:S01]  /*0460*/  FFMA R14, R24.reuse, R14, R23.reuse ;  /* 0x0000000e180e7223 */ /* 0x160fe20000000017 */
[C---:B------:R-:W-:Y:S01]  /*0470*/  FMUL R4, R3.reuse, R4 ;  /* 0x0000000403047220 */ /* 0x040fe20000400000 */
[--C-:B------:R-:W-:Y:S01]  /*0480*/  FFMA R6, R24, R6, R23.reuse ;  /* 0x0000000618067223 */ /* 0x100fe20000000017 */
[----:B------:R-:W-:Y:S01]  /*0490*/  FMUL R12, R3, R12 ;  /* 0x0000000c030c7220 */ /* 0x000fe20000400000 */
[--C-:B----4-:R-:W-:Y:S01]  /*04a0*/  FADD R3, R8, -R16.reuse ;  /* 0x8000001008037221 */ /* 0x110fe20000000000 */
[--C-:B------:R-:W-:Y:S01]  /*04b0*/  FADD R9, R9, -R16.reuse ;  /* 0x8000001009097221 */ /* 0x100fe20000000000 */
[--C-:B------:R-:W-:Y:S01]  /*04c0*/  FADD R7, R10, -R16.reuse ;  /* 0x800000100a077221 */ /* 0x100fe20000000000 */
[----:B------:R-:W-:Y:S01]  /*04d0*/  FADD R11, R11, -R16 ;  /* 0x800000100b0b7221 */ /* 0x000fe20000000000 */
[----:B------:R-:W-:Y:S01]  /*04e0*/  FSETP.GTU.AND P3, PT, R14, RZ, PT ;  /* 0x000000ff0e00720b */ /* 0x000fe20003f6c000 */
[C---:B------:R-:W-:Y:S01]  /*04f0*/  FMUL R3, R0.reuse, R3 ;  /* 0x0000000300037220 */ /* 0x040fe20000400000 */
[C---:B------:R-:W-:Y:S01]  /*0500*/  FMUL R10, R0.reuse, R9 ;  /* 0x00000009000a7220 */ /* 0x040fe20000400000 */
[----:B------:R-:W-:Y:S01]  /*0510*/  FMUL R8, R0, R7 ;  /* 0x0000000700087220 */ /* 0x000fe20000400000 */
[----:B------:R-:W-:Y:S01]  /*0520*/  FFMA R5, R24, R12, R23 ;  /* 0x0000000c18057223 */ /* 0x000fe20000000017 */
[----:B------:R-:W-:Y:S01]  /*0530*/  FMUL R0, R0, R11 ;  /* 0x0000000b00007220 */ /* 0x000fe20000400000 */
[----:B------:R-:W-:-:S02]  /*0540*/  FSETP.GTU.AND P5, PT, R6, RZ, PT ;  /* 0x000000ff0600720b */ /* 0x000fc40003fac000 */
[----:B------:R-:W-:Y:S01]  /*0550*/  FSEL R7, R14, RZ, P3 ;  /* 0x000000ff0e077208 */ /* 0x000fe20001800000 */
[----:B------:R-:W-:Y:S01]  /*0560*/  FFMA R4, R24, R4, R23 ;  /* 0x0000000418047223 */ /* 0x000fe20000000017 */
[--C-:B------:R-:W-:Y:S01]  /*0570*/  FFMA R0, R2, R0, R13.reuse ;  /* 0x0000000002007223 */ /* 0x100fe2000000000d */
[----:B------:R-:W-:Y:S02]  /*0580*/  FSEL R6, R6, RZ, P5 ;  /* 0x000000ff06067208 */ /* 0x000fe40002800000 */
[----:B------:R-:W-:Y:S02]  /*0590*/  FSETP.GTU.AND P0, PT, R5, RZ, PT ;  /* 0x000000ff0500720b */ /* 0x000fe40003f0c000 */
[----:B------:R-:W-:Y:S01]  /*05a0*/  FSETP.GEU.AND P5, PT, R7, 6, PT ;  /* 0x40c000000700780b */ /* 0x000fe20003fae000 */
[C-C-:B------:R-:W-:Y:S01]  /*05b0*/  FFMA R12, R2.reuse, R3, R13.reuse ;  /* 0x00000003020c7223 */ /* 0x140fe2000000000d */
[----:B------:R-:W-:Y:S01]  /*05c0*/  FFMA R10, R2, R10, R13 ;  /* 0x0000000a020a7223 */ /* 0x000fe2000000000d */
[----:B------:R-:W-:-:S02]  /*05d0*/  FSETP.GTU.AND P4, PT, R4, RZ, PT ;  /* 0x000000ff0400720b */ /* 0x000fc40003f8c000 */
[----:B------:R-:W-:Y:S02]  /*05e0*/  FSETP.GTU.AND P1, PT, R0, RZ, PT ;  /* 0x000000ff0000720b */ /* 0x000fe40003f2c000 */
[----:B------:R-:W-:Y:S01]  /*05f0*/  FSEL R5, R5, RZ, P0 ;  /* 0x000000ff05057208 */ /* 0x000fe20000000000 */
[----:B------:R-:W-:Y:S01]  /*0600*/  FFMA R15, R2, R8, R13 ;  /* 0x00000008020f7223 */ /* 0x000fe2000000000d */
[----:B------:R-:W-:Y:S01]  /*0610*/  FSETP.GEU.AND P0, PT, R6, 6, PT ;  /* 0x40c000000600780b */ /* 0x000fe20003f0e000 */
[----:B------:R-:W0:Y:S01]  /*0620*/  LDC.64 R2, c[0x0][0x238] ;  /* 0x00008e00ff027b82 */ /* 0x000e220000000a00 */
[----:B------:R-:W-:Y:S02]  /*0630*/  FSEL R4, R4, RZ, P4 ;  /* 0x000000ff04047208 */ /* 0x000fe40002000000 */
[----:B------:R-:W-:Y:S02]  /*0640*/  FSEL R11, R0, RZ, P1 ;  /* 0x000000ff000b7208 */ /* 0x000fe40000800000 */
[----:B------:R-:W-:-:S02]  /*0650*/  FSETP.GTU.AND P2, PT, R10, RZ, PT ;  /* 0x000000ff0a00720b */ /* 0x000fc40003f4c000 */
[----:B------:R-:W-:Y:S02]  /*0660*/  FSETP.GTU.AND P3, PT, R12, RZ, PT ;  /* 0x000000ff0c00720b */ /* 0x000fe40003f6c000 */
[----:B------:R-:W-:Y:S02]  /*0670*/  FSETP.NAN.AND P4, PT, R7, R7, PT ;  /* 0x000000070700720b */ /* 0x000fe40003f88000 */
[----:B------:R-:W-:Y:S02]  /*0680*/  FSETP.GEU.AND P1, PT, R5, 6, PT ;  /* 0x40c000000500780b */ /* 0x000fe40003f2e000 */
[----:B------:R-:W-:Y:S02]  /*0690*/  FSETP.GTU.AND P6, PT, R15, RZ, PT ;  /* 0x000000ff0f00720b */ /* 0x000fe40003fcc000 */
[----:B------:R-:W-:Y:S02]  /*06a0*/  FSEL R9, R10, RZ, P2 ;  /* 0x000000ff0a097208 */ /* 0x000fe40001000000 */
[----:B------:R-:W-:-:S02]  /*06b0*/  FSEL R8, R12, RZ, P3 ;  /* 0x000000ff0c087208 */ /* 0x000fc40001800000 */
[----:B------:R-:W-:Y:S02]  /*06c0*/  @P5 SEL R7, R7, 0x40c00000, P4 ;  /* 0x40c0000007075807 */ /* 0x000fe40002000000 */
[----:B------:R-:W-:Y:S02]  /*06d0*/  FSETP.NAN.AND P2, PT, R6, R6, PT ;  /* 0x000000060600720b */ /* 0x000fe40003f48000 */
[----:B------:R-:W-:Y:S02]  /*06e0*/  FSETP.GEU.AND P3, PT, R4, 6, PT ;  /* 0x40c000000400780b */ /* 0x000fe40003f6e000 */
[----:B------:R-:W-:Y:S02]  /*06f0*/  FSETP.GEU.AND P5, PT, R11, 6, PT ;  /* 0x40c000000b00780b */ /* 0x000fe40003fae000 */
[----:B------:R-:W-:Y:S02]  /*0700*/  FSEL R10, R15, RZ, P6 ;  /* 0x000000ff0f0a7208 */ /* 0x000fe40003000000 */
[----:B------:R-:W-:-:S02]  /*0710*/  FSETP.NAN.AND P6, PT, R5, R5, PT ;  /* 0x000000050500720b */ /* 0x000fc40003fc8000 */
[----:B------:R-:W-:Y:S02]  /*0720*/  @P0 SEL R6, R6, 0x40c00000, P2 ;  /* 0x40c0000006060807 */ /* 0x000fe40001000000 */
[----:B------:R-:W-:Y:S02]  /*0730*/  FSETP.GEU.AND P4, PT, R9, 6, PT ;  /* 0x40c000000900780b */ /* 0x000fe40003f8e000 */
[----:B------:R-:W-:Y:S02]  /*0740*/  FSETP.GEU.AND P2, PT, R8, 6, PT ;  /* 0x40c000000800780b */ /* 0x000fe40003f4e000 */
[----:B------:R-:W-:Y:S02]  /*0750*/  FSETP.GEU.AND P0, PT, R10, 6, PT ;  /* 0x40c000000a00780b */ /* 0x000fe40003f0e000 */
[----:B------:R-:W-:Y:S02]  /*0760*/  @P1 SEL R5, R5, 0x40c00000, P6 ;  /* 0x40c0000005051807 */ /* 0x000fe40003000000 */
[----:B------:R-:W-:-:S02]  /*0770*/  FSETP.NAN.AND P6, PT, R4, R4, PT ;  /* 0x000000040400720b */ /* 0x000fc40003fc8000 */
[C---:B------:R-:W-:Y:S02]  /*0780*/  FSETP.NAN.AND P1, PT, R11.reuse, R11, PT ;  /* 0x0000000b0b00720b */ /* 0x040fe40003f28000 */
[----:B------:R-:W-:Y:S02]  /*0790*/  @P3 SEL R4, R4, 0x40c00000, P6 ;  /* 0x40c0000004043807 */ /* 0x000fe40003000000 */
[----:B------:R-:W-:Y:S02]  /*07a0*/  @P5 SEL R11, R11, 0x40c00000, P1 ;  /* 0x40c000000b0b5807 */ /* 0x000fe40000800000 */
[C---:B------:R-:W-:Y:S02]  /*07b0*/  FSETP.NAN.AND P6, PT, R9.reuse, R9, PT ;  /* 0x000000090900720b */ /* 0x040fe40003fc8000 */
[----:B------:R-:W-:Y:S02]  /*07c0*/  FSETP.NAN.AND P3, PT, R8, R8, PT ;  /* 0x000000080800720b */ /* 0x000fe40003f68000 */
[----:B------:R-:W-:Y:S01]  /*07d0*/  FSETP.NAN.AND P1, PT, R10, R10, PT ;  /* 0x0000000a0a00720b */ /* 0x000fe20003f28000 */
[----:B0-----:R-:W-:Y:S01]  /*07e0*/  IMAD.WIDE R20, R20, 0x4, R2 ;  /* 0x0000000414147825 */ /* 0x001fe200078e0202 */
[----:B------:R-:W-:-:S02]  /*07f0*/  @P4 SEL R9, R9, 0x40c00000, P6 ;  /* 0x40c0000009094807 */ /* 0x000fc40003000000 */
[----:B------:R-:W-:Y:S02]  /*0800*/  @P2 SEL R8, R8, 0x40c00000, P3 ;  /* 0x40c0000008082807 */ /* 0x000fe40001800000 */
[----:B------:R-:W-:Y:S01]  /*0810*/  @P0 SEL R10, R10, 0x40c00000, P1 ;  /* 0x40c000000a0a0807 */ /* 0x000fe20000800000 */
[----:B------:R-:W-:Y:S04]  /*0820*/  STG.E.128 desc[UR4][R20.64], R4 ;  /* 0x0000000414007986 */ /* 0x000fe8000c101d04 */
[----:B------:R-:W-:Y:S01]  /*0830*/  STG.E.128 desc[UR4][R20.64+0x800], R8 ;  /* 0x0008000814007986 */ /* 0x000fe2000c101d04 */
[----:B------:R-:W-:Y:S05]  /*0840*/  EXIT ;  /* 0x000000000000794d */ /* 0x000fea0003800000 */
.L_x_0:
[----:B------:R-:W-:-:S00]  /*0850*/  BRA `(.L_x_0) ;  /* 0xfffffffc00fc7947 */ /* 0x000fc0000383ffff */
[----:B------:R-:W-:-:S00]  /*0860*/  NOP ;  /* 0x0000000000007918 */ /* 0x000fc00000000000 */
        /* <DEDUP_REMOVED lines=9> */
.L_x_1:


//--------------------- .nv.global.init           --------------------------
	.section	.nv.global.init,"aw",@progbits
.nv.global.init:
	.type		_$_str,@object
	.size		_$_str,(_$_str_$_2 - _$_str)
_$_str:
        /*0000*/ 	.byte	0x5f, 0x5f, 0x43, 0x55, 0x44, 0x41, 0x5f, 0x46, 0x54, 0x5a, 0x00
	.type		_$_str_$_2,@object
	.size		_$_str_$_2,(.L_1 - _$_str_$_2)
_$_str_$_2:
        /*000b*/ 	.byte	0x5f, 0x5f, 0x43, 0x55, 0x44, 0x41, 0x5f, 0x50, 0x52, 0x45, 0x43, 0x5f, 0x53, 0x51, 0x52, 0x54
        /*001b*/ 	.byte	0x00
.L_1:


//--------------------- .nv.constant0.triton_poi_fused__native_batch_norm_legit_no_training_hardtanh_35 --------------------------
	.section	.nv.constant0.triton_poi_fused__native_batch_norm_legit_no_training_hardtanh_35,"a",@progbits
	.sectionflags	@""
	.align	4
.nv.constant0.triton_poi_fused__native_batch_norm_legit_no_training_hardtanh_35:
	.zero		580
